	.headerflags	@"EF_CUDA_TEXMODE_UNIFIED EF_CUDA_64BIT_ADDRESS EF_CUDA_ACCELERATORS EF_CUDA_SM90 EF_CUDA_VIRTUAL_SM(EF_CUDA_SM90)"
	.elftype	@"ET_EXEC"


//--------------------- .nv.info                  --------------------------
	.section	.nv.info,"",@"SHT_CUDA_INFO"
	.align	4


	//----- nvinfo : EIATTR_REGCOUNT
	.align		4
        /*0000*/ 	.byte	0x04, 0x2f
        /*0002*/ 	.short	(.L_1 - .L_0)
	.align		4
.L_0:
        /*0004*/ 	.word	index@(triton_poi_fused__to_copy_add_arange_clamp_mul_sub_17)
        /*0008*/ 	.word	0x0000000a


	//----- nvinfo : EIATTR_MIN_STACK_SIZE
	.align		4
.L_1:
        /*000c*/ 	.byte	0x04, 0x12
        /*000e*/ 	.short	(.L_3 - .L_2)
	.align		4
.L_2:
        /*0010*/ 	.word	index@(triton_poi_fused__to_copy_add_arange_clamp_mul_sub_17)
        /*0014*/ 	.word	0x00000000


	//----- nvinfo : EIATTR_FRAME_SIZE
	.align		4
.L_3:
        /*0018*/ 	.byte	0x04, 0x11
        /*001a*/ 	.short	(.L_5 - .L_4)
	.align		4
.L_4:
        /*001c*/ 	.word	index@(triton_poi_fused__to_copy_add_arange_clamp_mul_sub_17)
        /*0020*/ 	.word	0x00000000


	//----- nvinfo : EIATTR_MIN_STACK_SIZE
	.align		4
.L_5:
        /*0024*/ 	.byte	0x04, 0x12
        /*0026*/ 	.short	(.L_7 - .L_6)
	.align		4
.L_6:
        /*0028*/ 	.word	index@(triton_poi_fused__to_copy_add_arange_clamp_mul_sub_17)
        /*002c*/ 	.word	0x00000000
.L_7:


//--------------------- .nv.info.triton_poi_fused__to_copy_add_arange_clamp_mul_sub_17 --------------------------
	.section	.nv.info.triton_poi_fused__to_copy_add_arange_clamp_mul_sub_17,"",@"SHT_CUDA_INFO"
	.sectionflags	@""
	.align	4


	//----- nvinfo : EIATTR_CUDA_API_VERSION
	.align		4
        /*0000*/ 	.byte	0x04, 0x37
        /*0002*/ 	.short	(.L_9 - .L_8)
.L_8:
        /*0004*/ 	.word	0x0000007c


	//----- nvinfo : EIATTR_KPARAM_INFO
	.align		4
.L_9:
        /*0008*/ 	.byte	0x04, 0x17
        /*000a*/ 	.short	(.L_11 - .L_10)
.L_10:
        /*000c*/ 	.word	0x00000000
        /*0010*/ 	.short	0x0001
        /*0012*/ 	.short	0x0008
        /*0014*/ 	.byte	0x00, 0xf0, 0x11, 0x00


	//----- nvinfo : EIATTR_KPARAM_INFO
	.align		4
.L_11:
        /*0018*/ 	.byte	0x04, 0x17
        /*001a*/ 	.short	(.L_13 - .L_12)
.L_12:
        /*001c*/ 	.word	0x00000000
        /*0020*/ 	.short	0x0000
        /*0022*/ 	.short	0x0000
        /*0024*/ 	.byte	0x00, 0xf4, 0x21, 0x00


	//----- nvinfo : EIATTR_SPARSE_MMA_MASK
	.align		4
.L_13:
        /*0028*/ 	.byte	0x03, 0x50
        /*002a*/ 	.short	0x0000


	//----- nvinfo : EIATTR_MAXREG_COUNT
	.align		4
        /*002c*/ 	.byte	0x03, 0x1b
        /*002e*/ 	.short	0x00ff


	//----- nvinfo : EIATTR_EXIT_INSTR_OFFSETS
	.align		4
        /*0030*/ 	.byte	0x04, 0x1c
        /*0032*/ 	.short	(.L_15 - .L_14)


	//   ....[0]....
.L_14:
        /*0034*/ 	.word	0x00000110


	//   ....[1]....
        /*0038*/ 	.word	0x00000140


	//----- nvinfo : EIATTR_REQNTID
	.align		4
.L_15:
        /*003c*/ 	.byte	0x04, 0x10
        /*003e*/ 	.short	(.L_17 - .L_16)
.L_16:
        /*0040*/ 	.word	0x00000020
        /*0044*/ 	.word	0x00000001
        /*0048*/ 	.word	0x00000001


	//----- nvinfo : EIATTR_CBANK_PARAM_SIZE
	.align		4
.L_17:
        /*004c*/ 	.byte	0x03, 0x19
        /*004e*/ 	.short	0x000c


	//----- nvinfo : EIATTR_PARAM_CBANK
	.align		4
        /*0050*/ 	.byte	0x04, 0x0a
        /*0052*/ 	.short	(.L_19 - .L_18)
	.align		4
.L_18:
        /*0054*/ 	.word	index@(.nv.constant0.triton_poi_fused__to_copy_add_arange_clamp_mul_sub_17)
        /*0058*/ 	.short	0x0210
        /*005a*/ 	.short	0x000c


	//----- nvinfo : EIATTR_SW_WAR
	.align		4
.L_19:
        /*005c*/ 	.byte	0x04, 0x36
        /*005e*/ 	.short	(.L_21 - .L_20)
.L_20:
        /*0060*/ 	.word	0x00000008
.L_21:


//--------------------- .nv.callgraph             --------------------------
	.section	.nv.callgraph,"",@"SHT_CUDA_CALLGRAPH"
	.align	4
	.sectionentsize	8
	.align		4
        /*0000*/ 	.word	0x00000000
	.align		4
        /*0004*/ 	.word	0xffffffff
	.align		4
        /*0008*/ 	.word	0x00000000
	.align		4
        /*000c*/ 	.word	0xfffffffe
	.align		4
        /*0010*/ 	.word	0x00000000
	.align		4
        /*0014*/ 	.word	0xfffffffd
	.align		4
        /*0018*/ 	.word	0x00000000
	.align		4
        /*001c*/ 	.word	0xfffffffc


//--------------------- .text.triton_poi_fused__to_copy_add_arange_clamp_mul_sub_17 --------------------------
	.section	.text.triton_poi_fused__to_copy_add_arange_clamp_mul_sub_17,"ax",@progbits
	.align	128
        .global         triton_poi_fused__to_copy_add_arange_clamp_mul_sub_17
        .type           triton_poi_fused__to_copy_add_arange_clamp_mul_sub_17,@function
        .size           triton_poi_fused__to_copy_add_arange_clamp_mul_sub_17,(.L_x_1 - triton_poi_fused__to_copy_add_arange_clamp_mul_sub_17)
        .other          triton_poi_fused__to_copy_add_arange_clamp_mul_sub_17,@"STO_CUDA_ENTRY STV_DEFAULT"
triton_poi_fused__to_copy_add_arange_clamp_mul_sub_17:
.text.triton_poi_fused__to_copy_add_arange_clamp_mul_sub_17:
[----:B------:R-:W0:Y:S02]  /*0000*/  LDC R1, c[0x0][0x28] ;  /* 0x00000a00ff017b82 */ /* 0x000e240000000800 */
[----:B------:R-:W1:Y:S01]  /*0010*/  S2R R6, SR_TID.X ;  /* 0x0000000000067919 */ /* 0x000e620000002100 */
[----:B------:R-:W-:Y:S01]  /*0020*/  IMAD.MOV.U32 R3, RZ, RZ, 0x3f000000 ;  /* 0x3f000000ff037424 */ /* 0x000fe200078e00ff */
[----:B------:R-:W2:Y:S01]  /*0030*/  S2R R5, SR_CTAID.X ;  /* 0x0000000000057919 */ /* 0x000ea20000002500 */
[C---:B-1----:R-:W-:Y:S02]  /*0040*/  LOP3.LUT R0, R6.reuse, 0x1, RZ, 0xc0, !PT ;  /* 0x0000000106007812 */ /* 0x042fe400078ec0ff */
[----:B------:R-:W-:-:S03]  /*0050*/  LOP3.LUT P0, RZ, R6, 0x1e, RZ, 0xc0, !PT ;  /* 0x0000001e06ff7812 */ /* 0x000fc6000780c0ff */
[----:B--2---:R-:W-:-:S05]  /*0060*/  IMAD R5, R5, 0x2, R0 ;  /* 0x0000000205057824 */ /* 0x004fca00078e0200 */
[----:B------:R-:W-:Y:S02]  /*0070*/  I2FP.F32.S32 R0, R5 ;  /* 0x0000000500007245 */ /* 0x000fe40000201400 */
[----:B------:R-:W-:-:S03]  /*0080*/  ISETP.LT.AND P0, PT, R5, 0x2, !P0 ;  /* 0x000000020500780c */ /* 0x000fc60004701270 */
[----:B------:R-:W-:-:S04]  /*0090*/  FADD R0, R0, 0.5 ;  /* 0x3f00000000007421 */ /* 0x000fc80000000000 */
[----:B------:R-:W-:Y:S02]  /*00a0*/  FFMA R0, R0, R3, -0.5 ;  /* 0xbf00000000007423 */ /* 0x000fe40000000003 */
[----:B------:R-:W1:Y:S03]  /*00b0*/  LDC.64 R2, c[0x0][0x210] ;  /* 0x00008400ff027b82 */ /* 0x000e660000000a00 */
[----:B------:R-:W-:-:S04]  /*00c0*/  FMNMX R0, RZ, R0, !PT ;  /* 0x00000000ff007209 */ /* 0x000fc80007800000 */
[----:B------:R-:W2:Y:S02]  /*00d0*/  F2I.TRUNC.NTZ R4, R0 ;  /* 0x0000000000047305 */ /* 0x000ea4000020f100 */
[----:B--2---:R-:W-:Y:S01]  /*00e0*/  I2FP.F32.S32 R7, R4 ;  /* 0x0000000400077245 */ /* 0x004fe20000201400 */
[----:B-1----:R-:W-:-:S04]  /*00f0*/  IMAD.WIDE R2, R5, 0x4, R2 ;  /* 0x0000000405027825 */ /* 0x002fc800078e0202 */
[----:B------:R-:W-:Y:S01]  /*0100*/  FADD.SAT R7, R0, -R7 ;  /* 0x8000000700077221 */ /* 0x000fe20000002000 */
[----:B------:R-:W-:Y:S06]  /*0110*/  @!P0 EXIT ;  /* 0x000000000000894d */ /* 0x000fec0003800000 */
[----:B------:R-:W-:Y:S02]  /*0120*/  ULDC.64 UR4, c[0x0][0x208] ;  /* 0x0000820000047ab9 */ /* 0x000fe40000000a00 */
[----:B------:R-:W-:Y:S01]  /*0130*/  STG.E desc[UR4][R2.64], R7 ;  /* 0x0000000702007986 */ /* 0x000fe2000c101904 */
[----:B------:R-:W-:Y:S05]  /*0140*/  EXIT ;  /* 0x000000000000794d */ /* 0x000fea0003800000 */
.L_x_0:
[----:B------:R-:W-:-:S00]  /*0150*/  BRA `(.L_x_0) ;  /* 0xfffffffc00fc7947 */ /* 0x000fc0000383ffff */
[----:B------:R-:W-:-:S00]  /*0160*/  NOP ;  /* 0x0000000000007918 */ /* 0x000fc00000000000 */
        /* <DEDUP_REMOVED lines=9> */
.L_x_1:


//--------------------- .nv.constant0.triton_poi_fused__to_copy_add_arange_clamp_mul_sub_17 --------------------------
	.section	.nv.constant0.triton_poi_fused__to_copy_add_arange_clamp_mul_sub_17,"a",@progbits
	.sectionflags	@""
	.align	4
.nv.constant0.triton_poi_fused__to_copy_add_arange_clamp_mul_sub_17:
	.zero		540
